//
// Generated by NVIDIA NVVM Compiler
//
// Compiler Build ID: CL-36424714
// Cuda compilation tools, release 13.0, V13.0.88
// Based on NVVM 20.0.0
//

.version 9.0
.target sm_100
.address_size 64

	// .globl	_Z8pow_rowsPKfjPf
// _ZZ8pow_rowsPKfjPfE3s_a has been demoted
// _ZZ8pow_rowsPKfjPfE5s_res has been demoted
// _ZZ8pow_colsPKfjPfE3s_a has been demoted
// _ZZ8pow_colsPKfjPfE5s_res has been demoted
// _ZZ12pow_cols_padPKfjPfE3s_a has been demoted
// _ZZ12pow_cols_padPKfjPfE5s_res has been demoted

.visible .entry _Z8pow_rowsPKfjPf(
	.param .u64 .ptr .align 1 _Z8pow_rowsPKfjPf_param_0,
	.param .u32 _Z8pow_rowsPKfjPf_param_1,
	.param .u64 .ptr .align 1 _Z8pow_rowsPKfjPf_param_2
)
{
	.reg .pred 	%p<6>;
	.reg .b32 	%r<25>;
	.reg .b32 	%f<23>;
	.reg .b64 	%rd<9>;
	// demoted variable
	.shared .align 4 .b8 _ZZ8pow_rowsPKfjPfE3s_a[4096];
	// demoted variable
	.shared .align 4 .b8 _ZZ8pow_rowsPKfjPfE5s_res[4096];
	ld.param.u64 	%rd2, [_Z8pow_rowsPKfjPf_param_0];
	ld.param.u32 	%r12, [_Z8pow_rowsPKfjPf_param_1];
	ld.param.u64 	%rd1, [_Z8pow_rowsPKfjPf_param_2];
	cvta.to.global.u64 	%rd3, %rd2;
	mov.u32 	%r13, %tid.x;
	mov.u32 	%r14, %tid.y;
	shl.b32 	%r15, %r14, 5;
	add.s32 	%r1, %r15, %r13;
	mul.wide.u32 	%rd4, %r1, 4;
	add.s64 	%rd5, %rd3, %rd4;
	ld.global.f32 	%f1, [%rd5];
	shl.b32 	%r16, %r1, 2;
	mov.u32 	%r17, _ZZ8pow_rowsPKfjPfE3s_a;
	add.s32 	%r18, %r17, %r16;
	st.shared.f32 	[%r18], %f1;
	mov.u32 	%r19, _ZZ8pow_rowsPKfjPfE5s_res;
	add.s32 	%r2, %r19, %r16;
	mov.b32 	%r20, 1065353216;
	st.shared.u32 	[%r2], %r20;
	setp.eq.s32 	%p1, %r12, 0;
	mov.f32 	%f21, 0f3F800000;
	@%p1 bra 	$L__BB0_7;
	and.b32  	%r3, %r12, 3;
	setp.eq.s32 	%p2, %r3, 0;
	mov.f32 	%f21, 0f3F800000;
	mov.u32 	%r23, %r12;
	@%p2 bra 	$L__BB0_4;
	neg.s32 	%r21, %r3;
	mov.f32 	%f21, 0f3F800000;
	mov.u32 	%r23, %r12;
$L__BB0_3:
	.pragma "nounroll";
	mul.f32 	%f21, %f1, %f21;
	add.s32 	%r23, %r23, -1;
	add.s32 	%r21, %r21, 1;
	setp.ne.s32 	%p3, %r21, 0;
	@%p3 bra 	$L__BB0_3;
$L__BB0_4:
	setp.lt.u32 	%p4, %r12, 4;
	@%p4 bra 	$L__BB0_6;
$L__BB0_5:
	mul.f32 	%f14, %f1, %f21;
	mul.f32 	%f15, %f1, %f14;
	mul.f32 	%f16, %f1, %f15;
	mul.f32 	%f21, %f1, %f16;
	add.s32 	%r23, %r23, -4;
	setp.ne.s32 	%p5, %r23, 0;
	@%p5 bra 	$L__BB0_5;
$L__BB0_6:
	st.shared.f32 	[%r2], %f21;
$L__BB0_7:
	cvta.to.global.u64 	%rd6, %rd1;
	add.s64 	%rd8, %rd6, %rd4;
	st.global.f32 	[%rd8], %f21;
	ret;

}
	// .globl	_Z8pow_colsPKfjPf
.visible .entry _Z8pow_colsPKfjPf(
	.param .u64 .ptr .align 1 _Z8pow_colsPKfjPf_param_0,
	.param .u32 _Z8pow_colsPKfjPf_param_1,
	.param .u64 .ptr .align 1 _Z8pow_colsPKfjPf_param_2
)
{
	.reg .pred 	%p<6>;
	.reg .b32 	%r<32>;
	.reg .b32 	%f<21>;
	.reg .b64 	%rd<9>;
	// demoted variable
	.shared .align 4 .b8 _ZZ8pow_colsPKfjPfE3s_a[4096];
	// demoted variable
	.shared .align 4 .b8 _ZZ8pow_colsPKfjPfE5s_res[4096];
	ld.param.u64 	%rd2, [_Z8pow_colsPKfjPf_param_0];
	ld.param.u32 	%r14, [_Z8pow_colsPKfjPf_param_1];
	ld.param.u64 	%rd1, [_Z8pow_colsPKfjPf_param_2];
	cvta.to.global.u64 	%rd3, %rd2;
	mov.u32 	%r15, %tid.x;
	mov.u32 	%r16, %tid.y;
	shl.b32 	%r17, %r16, 5;
	add.s32 	%r1, %r17, %r15;
	mul.wide.u32 	%rd4, %r1, 4;
	add.s64 	%rd5, %rd3, %rd4;
	ld.global.f32 	%f10, [%rd5];
	shl.b32 	%r18, %r1, 2;
	mov.u32 	%r19, _ZZ8pow_colsPKfjPfE3s_a;
	add.s32 	%r20, %r19, %r18;
	st.shared.f32 	[%r20], %f10;
	mov.u32 	%r21, _ZZ8pow_colsPKfjPfE5s_res;
	add.s32 	%r2, %r21, %r18;
	mov.b32 	%r22, 1065353216;
	st.shared.u32 	[%r2], %r22;
	bar.sync 	0;
	shl.b32 	%r23, %r15, 5;
	add.s32 	%r3, %r23, %r16;
	setp.eq.s32 	%p1, %r14, 0;
	@%p1 bra 	$L__BB1_7;
	shl.b32 	%r24, %r3, 2;
	add.s32 	%r26, %r19, %r24;
	ld.shared.f32 	%f1, [%r26];
	add.s32 	%r4, %r21, %r24;
	ld.shared.f32 	%f20, [%r4];
	and.b32  	%r5, %r14, 3;
	setp.eq.s32 	%p2, %r5, 0;
	mov.u32 	%r30, %r14;
	@%p2 bra 	$L__BB1_4;
	neg.s32 	%r28, %r5;
	mov.u32 	%r30, %r14;
$L__BB1_3:
	.pragma "nounroll";
	mul.f32 	%f20, %f1, %f20;
	add.s32 	%r30, %r30, -1;
	add.s32 	%r28, %r28, 1;
	setp.ne.s32 	%p3, %r28, 0;
	@%p3 bra 	$L__BB1_3;
$L__BB1_4:
	setp.lt.u32 	%p4, %r14, 4;
	@%p4 bra 	$L__BB1_6;
$L__BB1_5:
	mul.f32 	%f12, %f1, %f20;
	mul.f32 	%f13, %f1, %f12;
	mul.f32 	%f14, %f1, %f13;
	mul.f32 	%f20, %f1, %f14;
	add.s32 	%r30, %r30, -4;
	setp.ne.s32 	%p5, %r30, 0;
	@%p5 bra 	$L__BB1_5;
$L__BB1_6:
	st.shared.f32 	[%r4], %f20;
$L__BB1_7:
	cvta.to.global.u64 	%rd6, %rd1;
	bar.sync 	0;
	ld.shared.f32 	%f15, [%r2];
	add.s64 	%rd8, %rd6, %rd4;
	st.global.f32 	[%rd8], %f15;
	ret;

}
	// .globl	_Z12pow_cols_padPKfjPf
.visible .entry _Z12pow_cols_padPKfjPf(
	.param .u64 .ptr .align 1 _Z12pow_cols_padPKfjPf_param_0,
	.param .u32 _Z12pow_cols_padPKfjPf_param_1,
	.param .u64 .ptr .align 1 _Z12pow_cols_padPKfjPf_param_2
)
{
	.reg .pred 	%p<6>;
	.reg .b32 	%r<31>;
	.reg .b32 	%f<21>;
	.reg .b64 	%rd<9>;
	// demoted variable
	.shared .align 4 .b8 _ZZ12pow_cols_padPKfjPfE3s_a[4356];
	// demoted variable
	.shared .align 4 .b8 _ZZ12pow_cols_padPKfjPfE5s_res[4356];
	ld.param.u64 	%rd2, [_Z12pow_cols_padPKfjPf_param_0];
	ld.param.u32 	%r14, [_Z12pow_cols_padPKfjPf_param_1];
	ld.param.u64 	%rd1, [_Z12pow_cols_padPKfjPf_param_2];
	cvta.to.global.u64 	%rd3, %rd2;
	mov.u32 	%r15, %tid.x;
	mov.u32 	%r16, %tid.y;
	shl.b32 	%r17, %r16, 5;
	add.s32 	%r1, %r17, %r15;
	mul.wide.u32 	%rd4, %r1, 4;
	add.s64 	%rd5, %rd3, %rd4;
	ld.global.f32 	%f10, [%rd5];
	shl.b32 	%r18, %r1, 2;
	mov.u32 	%r19, _ZZ12pow_cols_padPKfjPfE3s_a;
	add.s32 	%r20, %r19, %r18;
	st.shared.f32 	[%r20], %f10;
	mov.u32 	%r21, _ZZ12pow_cols_padPKfjPfE5s_res;
	add.s32 	%r2, %r21, %r18;
	mov.b32 	%r22, 1065353216;
	st.shared.u32 	[%r2], %r22;
	mad.lo.s32 	%r3, %r15, 33, %r16;
	bar.sync 	0;
	setp.eq.s32 	%p1, %r14, 0;
	@%p1 bra 	$L__BB2_7;
	shl.b32 	%r23, %r3, 2;
	add.s32 	%r25, %r19, %r23;
	ld.shared.f32 	%f1, [%r25];
	add.s32 	%r4, %r21, %r23;
	ld.shared.f32 	%f20, [%r4];
	and.b32  	%r5, %r14, 3;
	setp.eq.s32 	%p2, %r5, 0;
	mov.u32 	%r29, %r14;
	@%p2 bra 	$L__BB2_4;
	neg.s32 	%r27, %r5;
	mov.u32 	%r29, %r14;
$L__BB2_3:
	.pragma "nounroll";
	mul.f32 	%f20, %f1, %f20;
	add.s32 	%r29, %r29, -1;
	add.s32 	%r27, %r27, 1;
	setp.ne.s32 	%p3, %r27, 0;
	@%p3 bra 	$L__BB2_3;
$L__BB2_4:
	setp.lt.u32 	%p4, %r14, 4;
	@%p4 bra 	$L__BB2_6;
$L__BB2_5:
	mul.f32 	%f12, %f1, %f20;
	mul.f32 	%f13, %f1, %f12;
	mul.f32 	%f14, %f1, %f13;
	mul.f32 	%f20, %f1, %f14;
	add.s32 	%r29, %r29, -4;
	setp.ne.s32 	%p5, %r29, 0;
	@%p5 bra 	$L__BB2_5;
$L__BB2_6:
	st.shared.f32 	[%r4], %f20;
$L__BB2_7:
	cvta.to.global.u64 	%rd6, %rd1;
	bar.sync 	0;
	ld.shared.f32 	%f15, [%r2];
	add.s64 	%rd8, %rd6, %rd4;
	st.global.f32 	[%rd8], %f15;
	ret;

}


// ===== COMPILED SASS (sm_100) =====

	.target	sm_100

	.elftype	@"ET_EXEC"


//--------------------- .note.nv.tkinfo           --------------------------
	.section	.note.nv.tkinfo,"",@"SHT_NOTE"
	.sectionflags	@"SHF_NOTE_NV_TKINFO"
	.tkinfo
        /*0018*/ 	.word	0x00000002
        /*0030*/ 	.string	""
        /*0030*/ 	.string	"ptxas"
        /*0030*/ 	.string	"Cuda compilation tools, release 13.0, V13.0.88"
        /*0030*/ 	.string	"Build cuda_13.0.r13.0/compiler.36424714_0"
        /*0030*/ 	.string	"-arch sm_100 -m 64 "



//--------------------- .note.nv.cuinfo           --------------------------
	.section	.note.nv.cuinfo,"",@"SHT_NOTE"
	.sectionflags	@"SHF_NOTE_NV_CUINFO"
        /*0018*/ 	.short	0x0002
        /*001a*/ 	.short	0x0064
        /*001c*/ 	.short	0x0082
	.zero		2


//--------------------- .nv.info                  --------------------------
	.section	.nv.info,"",@"SHT_CUDA_INFO"
	.align	4


	//----- nvinfo : EIATTR_REGCOUNT
	.align		4
        /*0000*/ 	.byte	0x04, 0x2f
        /*0002*/ 	.short	(.L_1 - .L_0)
	.align		4
.L_0:
        /*0004*/ 	.word	index@(_Z8pow_rowsPKfjPf)
        /*0008*/ 	.word	0x0000000a


	//----- nvinfo : EIATTR_FRAME_SIZE
	.align		4
.L_1:
        /*000c*/ 	.byte	0x04, 0x11
        /*000e*/ 	.short	(.L_3 - .L_2)
	.align		4
.L_2:
        /*0010*/ 	.word	index@(_Z8pow_rowsPKfjPf)
        /*0014*/ 	.word	0x00000000


	//----- nvinfo : EIATTR_REGCOUNT
	.align		4
.L_3:
        /*0018*/ 	.byte	0x04, 0x2f
        /*001a*/ 	.short	(.L_5 - .L_4)
	.align		4
.L_4:
        /*001c*/ 	.word	index@(_Z8pow_colsPKfjPf)
        /*0020*/ 	.word	0x0000000c


	//----- nvinfo : EIATTR_FRAME_SIZE
	.align		4
.L_5:
        /*0024*/ 	.byte	0x04, 0x11
        /*0026*/ 	.short	(.L_7 - .L_6)
	.align		4
.L_6:
        /*0028*/ 	.word	index@(_Z8pow_colsPKfjPf)
        /*002c*/ 	.word	0x00000000


	//----- nvinfo : EIATTR_REGCOUNT
	.align		4
.L_7:
        /*0030*/ 	.byte	0x04, 0x2f
        /*0032*/ 	.short	(.L_9 - .L_8)
	.align		4
.L_8:
        /*0034*/ 	.word	index@(_Z12pow_cols_padPKfjPf)
        /*0038*/ 	.word	0x0000000c


	//----- nvinfo : EIATTR_FRAME_SIZE
	.align		4
.L_9:
        /*003c*/ 	.byte	0x04, 0x11
        /*003e*/ 	.short	(.L_11 - .L_10)
	.align		4
.L_10:
        /*0040*/ 	.word	index@(_Z12pow_cols_padPKfjPf)
        /*0044*/ 	.word	0x00000000


	//----- nvinfo : EIATTR_MIN_STACK_SIZE
	.align		4
.L_11:
        /*0048*/ 	.byte	0x04, 0x12
        /*004a*/ 	.short	(.L_13 - .L_12)
	.align		4
.L_12:
        /*004c*/ 	.word	index@(_Z12pow_cols_padPKfjPf)
        /*0050*/ 	.word	0x00000000


	//----- nvinfo : EIATTR_MIN_STACK_SIZE
	.align		4
.L_13:
        /*0054*/ 	.byte	0x04, 0x12
        /*0056*/ 	.short	(.L_15 - .L_14)
	.align		4
.L_14:
        /*0058*/ 	.word	index@(_Z8pow_colsPKfjPf)
        /*005c*/ 	.word	0x00000000


	//----- nvinfo : EIATTR_MIN_STACK_SIZE
	.align		4
.L_15:
        /*0060*/ 	.byte	0x04, 0x12
        /*0062*/ 	.short	(.L_17 - .L_16)
	.align		4
.L_16:
        /*0064*/ 	.word	index@(_Z8pow_rowsPKfjPf)
        /*0068*/ 	.word	0x00000000
.L_17:


//--------------------- .nv.compat                --------------------------
	.section	.nv.compat,"",@"SHT_CUDA_COMPAT_INFO"
	.align	4
        /*0000*/ 	.byte	0x02, 0x09, 0x00, 0x00, 0x02, 0x02, 0x01, 0x00, 0x02, 0x05, 0x05, 0x00, 0x03, 0x07, 0x01, 0x01
        /*0010*/ 	.byte	0x02, 0x03, 0x00, 0x00, 0x02, 0x06, 0x01, 0x00, 0x04, 0x0b, 0x08, 0x00, 0x09, 0x00, 0x00, 0x00
        /*0020*/ 	.byte	0x00, 0x00, 0x00, 0x00


//--------------------- .nv.info._Z12pow_cols_padPKfjPf --------------------------
	.section	.nv.info._Z12pow_cols_padPKfjPf,"",@"SHT_CUDA_INFO"
	.sectionflags	@""
	.align	4


	//----- nvinfo : EIATTR_CUDA_API_VERSION
	.align		4
        /*0000*/ 	.byte	0x04, 0x37
        /*0002*/ 	.short	(.L_19 - .L_18)
.L_18:
        /*0004*/ 	.word	0x00000082


	//----- nvinfo : EIATTR_KPARAM_INFO
	.align		4
.L_19:
        /*0008*/ 	.byte	0x04, 0x17
        /*000a*/ 	.short	(.L_21 - .L_20)
.L_20:
        /*000c*/ 	.word	0x00000000
        /*0010*/ 	.short	0x0002
        /*0012*/ 	.short	0x0010
        /*0014*/ 	.byte	0x00, 0xf5, 0x21, 0x00


	//----- nvinfo : EIATTR_KPARAM_INFO
	.align		4
.L_21:
        /*0018*/ 	.byte	0x04, 0x17
        /*001a*/ 	.short	(.L_23 - .L_22)
.L_22:
        /*001c*/ 	.word	0x00000000
        /*0020*/ 	.short	0x0001
        /*0022*/ 	.short	0x0008
        /*0024*/ 	.byte	0x00, 0xf0, 0x11, 0x00


	//----- nvinfo : EIATTR_KPARAM_INFO
	.align		4
.L_23:
        /*0028*/ 	.byte	0x04, 0x17
        /*002a*/ 	.short	(.L_25 - .L_24)
.L_24:
        /*002c*/ 	.word	0x00000000
        /*0030*/ 	.short	0x0000
        /*0032*/ 	.short	0x0000
        /*0034*/ 	.byte	0x00, 0xf5, 0x21, 0x00


	//----- nvinfo : EIATTR_SPARSE_MMA_MASK
	.align		4
.L_25:
        /*0038*/ 	.byte	0x03, 0x50
        /*003a*/ 	.short	0x0000


	//----- nvinfo : EIATTR_MAXREG_COUNT
	.align		4
        /*003c*/ 	.byte	0x03, 0x1b
        /*003e*/ 	.short	0x00ff


	//----- nvinfo : EIATTR_NUM_BARRIERS
	.align		4
        /*0040*/ 	.byte	0x02, 0x4c
        /*0042*/ 	.byte	0x01
	.zero		1


	//----- nvinfo : EIATTR_MERCURY_ISA_VERSION
	.align		4
        /*0044*/ 	.byte	0x03, 0x5f
        /*0046*/ 	.short	0x0101


	//----- nvinfo : EIATTR_VRC_CTA_INIT_COUNT
	.align		4
        /*0048*/ 	.byte	0x02, 0x4a
	.zero		1
	.zero		1


	//----- nvinfo : EIATTR_EXIT_INSTR_OFFSETS
	.align		4
        /*004c*/ 	.byte	0x04, 0x1c
        /*004e*/ 	.short	(.L_27 - .L_26)


	//   ....[0]....
.L_26:
        /*0050*/ 	.word	0x000005a0


	//----- nvinfo : EIATTR_CBANK_PARAM_SIZE
	.align		4
.L_27:
        /*0054*/ 	.byte	0x03, 0x19
        /*0056*/ 	.short	0x0018


	//----- nvinfo : EIATTR_PARAM_CBANK
	.align		4
        /*0058*/ 	.byte	0x04, 0x0a
        /*005a*/ 	.short	(.L_29 - .L_28)
	.align		4
.L_28:
        /*005c*/ 	.word	index@(.nv.constant0._Z12pow_cols_padPKfjPf)
        /*0060*/ 	.short	0x0380
        /*0062*/ 	.short	0x0018


	//----- nvinfo : EIATTR_SW_WAR
	.align		4
.L_29:
        /*0064*/ 	.byte	0x04, 0x36
        /*0066*/ 	.short	(.L_31 - .L_30)
.L_30:
        /*0068*/ 	.word	0x00000008
.L_31:


//--------------------- .nv.info._Z8pow_colsPKfjPf --------------------------
	.section	.nv.info._Z8pow_colsPKfjPf,"",@"SHT_CUDA_INFO"
	.sectionflags	@""
	.align	4


	//----- nvinfo : EIATTR_CUDA_API_VERSION
	.align		4
        /*0000*/ 	.byte	0x04, 0x37
        /*0002*/ 	.short	(.L_33 - .L_32)
.L_32:
        /*0004*/ 	.word	0x00000082


	//----- nvinfo : EIATTR_KPARAM_INFO
	.align		4
.L_33:
        /*0008*/ 	.byte	0x04, 0x17
        /*000a*/ 	.short	(.L_35 - .L_34)
.L_34:
        /*000c*/ 	.word	0x00000000
        /*0010*/ 	.short	0x0002
        /*0012*/ 	.short	0x0010
        /*0014*/ 	.byte	0x00, 0xf5, 0x21, 0x00


	//----- nvinfo : EIATTR_KPARAM_INFO
	.align		4
.L_35:
        /*0018*/ 	.byte	0x04, 0x17
        /*001a*/ 	.short	(.L_37 - .L_36)
.L_36:
        /*001c*/ 	.word	0x00000000
        /*0020*/ 	.short	0x0001
        /*0022*/ 	.short	0x0008
        /*0024*/ 	.byte	0x00, 0xf0, 0x11, 0x00


	//----- nvinfo : EIATTR_KPARAM_INFO
	.align		4
.L_37:
        /*0028*/ 	.byte	0x04, 0x17
        /*002a*/ 	.short	(.L_39 - .L_38)
.L_38:
        /*002c*/ 	.word	0x00000000
        /*0030*/ 	.short	0x0000
        /*0032*/ 	.short	0x0000
        /*0034*/ 	.byte	0x00, 0xf5, 0x21, 0x00


	//----- nvinfo : EIATTR_SPARSE_MMA_MASK
	.align		4
.L_39:
        /*0038*/ 	.byte	0x03, 0x50
        /*003a*/ 	.short	0x0000


	//----- nvinfo : EIATTR_MAXREG_COUNT
	.align		4
        /*003c*/ 	.byte	0x03, 0x1b
        /*003e*/ 	.short	0x00ff


	//----- nvinfo : EIATTR_NUM_BARRIERS
	.align		4
        /*0040*/ 	.byte	0x02, 0x4c
        /*0042*/ 	.byte	0x01
	.zero		1


	//----- nvinfo : EIATTR_MERCURY_ISA_VERSION
	.align		4
        /*0044*/ 	.byte	0x03, 0x5f
        /*0046*/ 	.short	0x0101


	//----- nvinfo : EIATTR_VRC_CTA_INIT_COUNT
	.align		4
        /*0048*/ 	.byte	0x02, 0x4a
	.zero		1
	.zero		1


	//----- nvinfo : EIATTR_EXIT_INSTR_OFFSETS
	.align		4
        /*004c*/ 	.byte	0x04, 0x1c
        /*004e*/ 	.short	(.L_41 - .L_40)


	//   ....[0]....
.L_40:
        /*0050*/ 	.word	0x000005a0


	//----- nvinfo : EIATTR_CBANK_PARAM_SIZE
	.align		4
.L_41:
        /*0054*/ 	.byte	0x03, 0x19
        /*0056*/ 	.short	0x0018


	//----- nvinfo : EIATTR_PARAM_CBANK
	.align		4
        /*0058*/ 	.byte	0x04, 0x0a
        /*005a*/ 	.short	(.L_43 - .L_42)
	.align		4
.L_42:
        /*005c*/ 	.word	index@(.nv.constant0._Z8pow_colsPKfjPf)
        /*0060*/ 	.short	0x0380
        /*0062*/ 	.short	0x0018


	//----- nvinfo : EIATTR_SW_WAR
	.align		4
.L_43:
        /*0064*/ 	.byte	0x04, 0x36
        /*0066*/ 	.short	(.L_45 - .L_44)
.L_44:
        /*0068*/ 	.word	0x00000008
.L_45:


//--------------------- .nv.info._Z8pow_rowsPKfjPf --------------------------
	.section	.nv.info._Z8pow_rowsPKfjPf,"",@"SHT_CUDA_INFO"
	.sectionflags	@""
	.align	4


	//----- nvinfo : EIATTR_CUDA_API_VERSION
	.align		4
        /*0000*/ 	.byte	0x04, 0x37
        /*0002*/ 	.short	(.L_47 - .L_46)
.L_46:
        /*0004*/ 	.word	0x00000082


	//----- nvinfo : EIATTR_KPARAM_INFO
	.align		4
.L_47:
        /*0008*/ 	.byte	0x04, 0x17
        /*000a*/ 	.short	(.L_49 - .L_48)
.L_48:
        /*000c*/ 	.word	0x00000000
        /*0010*/ 	.short	0x0002
        /*0012*/ 	.short	0x0010
        /*0014*/ 	.byte	0x00, 0xf5, 0x21, 0x00


	//----- nvinfo : EIATTR_KPARAM_INFO
	.align		4
.L_49:
        /*0018*/ 	.byte	0x04, 0x17
        /*001a*/ 	.short	(.L_51 - .L_50)
.L_50:
        /*001c*/ 	.word	0x00000000
        /*0020*/ 	.short	0x0001
        /*0022*/ 	.short	0x0008
        /*0024*/ 	.byte	0x00, 0xf0, 0x11, 0x00


	//----- nvinfo : EIATTR_KPARAM_INFO
	.align		4
.L_51:
        /*0028*/ 	.byte	0x04, 0x17
        /*002a*/ 	.short	(.L_53 - .L_52)
.L_52:
        /*002c*/ 	.word	0x00000000
        /*0030*/ 	.short	0x0000
        /*0032*/ 	.short	0x0000
        /*0034*/ 	.byte	0x00, 0xf5, 0x21, 0x00


	//----- nvinfo : EIATTR_SPARSE_MMA_MASK
	.align		4
.L_53:
        /*0038*/ 	.byte	0x03, 0x50
        /*003a*/ 	.short	0x0000


	//----- nvinfo : EIATTR_MAXREG_COUNT
	.align		4
        /*003c*/ 	.byte	0x03, 0x1b
        /*003e*/ 	.short	0x00ff


	//----- nvinfo : EIATTR_MERCURY_ISA_VERSION
	.align		4
        /*0040*/ 	.byte	0x03, 0x5f
        /*0042*/ 	.short	0x0101


	//----- nvinfo : EIATTR_VRC_CTA_INIT_COUNT
	.align		4
        /*0044*/ 	.byte	0x02, 0x4a
	.zero		1
	.zero		1


	//----- nvinfo : EIATTR_EXIT_INSTR_OFFSETS
	.align		4
        /*0048*/ 	.byte	0x04, 0x1c
        /*004a*/ 	.short	(.L_55 - .L_54)


	//   ....[0]....
.L_54:
        /*004c*/ 	.word	0x00000550


	//----- nvinfo : EIATTR_CBANK_PARAM_SIZE
	.align		4
.L_55:
        /*0050*/ 	.byte	0x03, 0x19
        /*0052*/ 	.short	0x0018


	//----- nvinfo : EIATTR_PARAM_CBANK
	.align		4
        /*0054*/ 	.byte	0x04, 0x0a
        /*0056*/ 	.short	(.L_57 - .L_56)
	.align		4
.L_56:
        /*0058*/ 	.word	index@(.nv.constant0._Z8pow_rowsPKfjPf)
        /*005c*/ 	.short	0x0380
        /*005e*/ 	.short	0x0018


	//----- nvinfo : EIATTR_SW_WAR
	.align		4
.L_57:
        /*0060*/ 	.byte	0x04, 0x36
        /*0062*/ 	.short	(.L_59 - .L_58)
.L_58:
        /*0064*/ 	.word	0x00000008
.L_59:


//--------------------- .nv.callgraph             --------------------------
	.section	.nv.callgraph,"",@"SHT_CUDA_CALLGRAPH"
	.align	4
	.sectionentsize	8
	.align		4
        /*0000*/ 	.word	0x00000000
	.align		4
        /*0004*/ 	.word	0xffffffff
	.align		4
        /*0008*/ 	.word	0x00000000
	.align		4
        /*000c*/ 	.word	0xfffffffe
	.align		4
        /*0010*/ 	.word	0x00000000
	.align		4
        /*0014*/ 	.word	0xfffffffd
	.align		4
        /*0018*/ 	.word	0x00000000
	.align		4
        /*001c*/ 	.word	0xfffffffc


//--------------------- .text._Z12pow_cols_padPKfjPf --------------------------
	.section	.text._Z12pow_cols_padPKfjPf,"ax",@progbits
	.align	128
        .global         _Z12pow_cols_padPKfjPf
        .type           _Z12pow_cols_padPKfjPf,@function
        .size           _Z12pow_cols_padPKfjPf,(.L_x_27 - _Z12pow_cols_padPKfjPf)
        .other          _Z12pow_cols_padPKfjPf,@"STO_CUDA_ENTRY STV_DEFAULT"
_Z12pow_cols_padPKfjPf:
.text._Z12pow_cols_padPKfjPf:
[----:B------:R-:W-:Y:S01]  /*0000*/  LDC R1, c[0x0][0x37c] ;  /* 0x0000df00ff017b82 */ /* 0x000fe20000000800 */
[----:B------:R-:W0:Y:S07]  /*0010*/  S2R R6, SR_TID.X ;  /* 0x0000000000067919 */ /* 0x000e2e0000002100 */
[----:B------:R-:W1:Y:S01]  /*0020*/  LDC.64 R4, c[0x0][0x380] ;  /* 0x0000e000ff047b82 */ /* 0x000e620000000a00 */
[----:B------:R-:W2:Y:S01]  /*0030*/  LDCU.64 UR8, c[0x0][0x358] ;  /* 0x00006b00ff0877ac */ /* 0x000ea20008000a00 */
[----:B------:R-:W0:Y:S02]  /*0040*/  S2R R7, SR_TID.Y ;  /* 0x0000000000077919 */ /* 0x000e240000002200 */
[----:B0-----:R-:W-:-:S05]  /*0050*/  LEA R0, R7, R6, 0x5 ;  /* 0x0000000607007211 */ /* 0x001fca00078e28ff */
[----:B-1----:R-:W-:-:S06]  /*0060*/  IMAD.WIDE.U32 R4, R0, 0x4, R4 ;  /* 0x0000000400047825 */ /* 0x002fcc00078e0004 */
[----:B--2---:R0:W2:Y:S01]  /*0070*/  LDG.E R4, desc[UR8][R4.64] ;  /* 0x0000000804047981 */ /* 0x0040a2000c1e1900 */
[----:B------:R-:W1:Y:S01]  /*0080*/  S2UR UR6, SR_CgaCtaId ;  /* 0x00000000000679c3 */ /* 0x000e620000008800 */
[----:B------:R-:W-:Y:S01]  /*0090*/  UMOV UR4, 0x400 ;  /* 0x0000040000047882 */ /* 0x000fe20000000000 */
[----:B------:R-:W-:Y:S01]  /*00a0*/  HFMA2 R9, -RZ, RZ, 1.875, 0 ;  /* 0x3f800000ff097431 */ /* 0x000fe200000001ff */
[----:B------:R-:W-:Y:S01]  /*00b0*/  UIADD3 UR5, UPT, UPT, UR4, 0x1104, URZ ;  /* 0x0000110404057890 */ /* 0x000fe2000fffe0ff */
[----:B0-----:R-:W-:Y:S01]  /*00c0*/  IMAD R5, R6, 0x21, R7 ;  /* 0x0000002106057824 */ /* 0x001fe200078e0207 */
[----:B-1----:R-:W-:Y:S02]  /*00d0*/  ULEA UR4, UR6, UR4, 0x18 ;  /* 0x0000000406047291 */ /* 0x002fe4000f8ec0ff */
[----:B------:R-:W-:Y:S01]  /*00e0*/  ULEA UR5, UR6, UR5, 0x18 ;  /* 0x0000000506057291 */ /* 0x000fe2000f8ec0ff */
[----:B------:R-:W0:Y:S03]  /*00f0*/  LDCU UR6, c[0x0][0x388] ;  /* 0x00007100ff0677ac */ /* 0x000e260008000800 */
[----:B------:R-:W-:-:S02]  /*0100*/  LEA R3, R0, UR4, 0x2 ;  /* 0x0000000400037c11 */ /* 0x000fc4000f8e10ff */
[----:B------:R-:W-:Y:S01]  /*0110*/  LEA R2, R0, UR5, 0x2 ;  /* 0x0000000500027c11 */ /* 0x000fe2000f8e10ff */
[----:B0-----:R-:W-:Y:S02]  /*0120*/  UISETP.NE.AND UP0, UPT, UR6, URZ, UPT ;  /* 0x000000ff0600728c */ /* 0x001fe4000bf05270 */
[----:B--2---:R0:W-:Y:S04]  /*0130*/  STS [R3], R4 ;  /* 0x0000000403007388 */ /* 0x0041e80000000800 */
[----:B------:R0:W-:Y:S01]  /*0140*/  STS [R2], R9 ;  /* 0x0000000902007388 */ /* 0x0001e20000000800 */
[----:B------:R-:W-:Y:S06]  /*0150*/  BAR.SYNC.DEFER_BLOCKING 0x0 ;  /* 0x0000000000007b1d */ /* 0x000fec0000010000 */
[----:B------:R-:W-:Y:S05]  /*0160*/  BRA.U !UP0, `(.L_x_0) ;  /* 0x0000000108f87547 */ /* 0x000fea000b800000 */
[C---:B0-----:R-:W-:Y:S01]  /*0170*/  LEA R4, R5.reuse, UR4, 0x2 ;  /* 0x0000000405047c11 */ /* 0x041fe2000f8e10ff */
[----:B------:R-:W-:Y:S01]  /*0180*/  ULOP3.LUT UP1, UR4, UR6, 0x3, URZ, 0xc0, !UPT ;  /* 0x0000000306047892 */ /* 0x000fe2000f82c0ff */
[----:B------:R-:W-:Y:S01]  /*0190*/  LEA R3, R5, UR5, 0x2 ;  /* 0x0000000505037c11 */ /* 0x000fe2000f8e10ff */
[----:B------:R-:W0:Y:S03]  /*01a0*/  LDCU UR5, c[0x0][0x388] ;  /* 0x00007100ff0577ac */ /* 0x000e260008000800 */
[----:B------:R-:W1:Y:S01]  /*01b0*/  LDS R4, [R4] ;  /* 0x0000000004047984 */ /* 0x000e620000000800 */
[----:B------:R-:W-:-:S03]  /*01c0*/  UISETP.GE.U32.AND UP0, UPT, UR6, 0x4, UPT ;  /* 0x000000040600788c */ /* 0x000fc6000bf06070 */
[----:B------:R2:W3:Y:S01]  /*01d0*/  LDS R5, [R3] ;  /* 0x0000000003057984 */ /* 0x0004e20000000800 */
[----:B------:R-:W-:Y:S07]  /*01e0*/  BRA.U !UP1, `(.L_x_1) ;  /* 0x0000000109187547 */ /* 0x000fee000b800000 */
[----:B------:R-:W-:-:S12]  /*01f0*/  UIADD3 UR4, UPT, UPT, -UR4, URZ, URZ ;  /* 0x000000ff04047290 */ /* 0x000fd8000fffe1ff */
.L_x_2:
[----:B------:R-:W-:Y:S01]  /*0200*/  UIADD3 UR4, UPT, UPT, UR4, 0x1, URZ ;  /* 0x0000000104047890 */ /* 0x000fe2000fffe0ff */
[----:B-1-3--:R-:W-:Y:S01]  /*0210*/  FMUL R5, R4, R5 ;  /* 0x0000000504057220 */ /* 0x00afe20000400000 */
[----:B0-----:R-:W-:Y:S02]  /*0220*/  UIADD3 UR5, UPT, UPT, UR5, -0x1, URZ ;  /* 0xffffffff05057890 */ /* 0x001fe4000fffe0ff */
[----:B------:R-:W-:-:S09]  /*0230*/  UISETP.NE.AND UP1, UPT, UR4, URZ, UPT ;  /* 0x000000ff0400728c */ /* 0x000fd2000bf25270 */
[----:B------:R-:W-:Y:S05]  /*0240*/  BRA.U UP1, `(.L_x_2) ;  /* 0xfffffffd01ec7547 */ /* 0x000fea000b83ffff */
.L_x_1:
[----:B------:R-:W-:Y:S05]  /*0250*/  BRA.U !UP0, `(.L_x_3) ;  /* 0x0000000108b87547 */ /* 0x000fea000b800000 */
[----:B0-----:R-:W-:-:S09]  /*0260*/  UISETP.GT.AND UP0, UPT, UR5, URZ, UPT ;  /* 0x000000ff0500728c */ /* 0x001fd2000bf04270 */
[----:B------:R-:W-:Y:S05]  /*0270*/  BRA.U !UP0, `(.L_x_4) ;  /* 0x0000000108947547 */ /* 0x000fea000b800000 */
[----:B------:R-:W-:Y:S02]  /*0280*/  UISETP.GT.AND UP1, UPT, UR5, 0xc, UPT ;  /* 0x0000000c0500788c */ /* 0x000fe4000bf24270 */
[----:B------:R-:W-:-:S07]  /*0290*/  UPLOP3.LUT UP0, UPT, UPT, UPT, UPT, 0x80, 0x8 ;  /* 0x000000000008789c */ /* 0x000fce0003f0f070 */
[----:B------:R-:W-:Y:S05]  /*02a0*/  BRA.U !UP1, `(.L_x_5) ;  /* 0x0000000109507547 */ /* 0x000fea000b800000 */
[----:B------:R-:W-:-:S11]  /*02b0*/  UPLOP3.LUT UP0, UPT, UPT, UPT, UPT, 0x40, 0x4 ;  /* 0x000000000004789c */ /* 0x000fd60003f0e870 */
.L_x_6:
[----:B-1-3--:R-:W-:Y:S01]  /*02c0*/  FMUL R5, R4, R5 ;  /* 0x0000000504057220 */ /* 0x00afe20000400000 */
[----:B------:R-:W-:-:S03]  /*02d0*/  UIADD3 UR5, UPT, UPT, UR5, -0x10, URZ ;  /* 0xfffffff005057890 */ /* 0x000fc6000fffe0ff */
[----:B------:R-:W-:Y:S01]  /*02e0*/  FMUL R5, R4, R5 ;  /* 0x0000000504057220 */ /* 0x000fe20000400000 */
[----:B------:R-:W-:-:S03]  /*02f0*/  UISETP.GT.AND UP1, UPT, UR5, 0xc, UPT ;  /* 0x0000000c0500788c */ /* 0x000fc6000bf24270 */
[----:B------:R-:W-:-:S04]  /*0300*/  FMUL R5, R4, R5 ;  /* 0x0000000504057220 */ /* 0x000fc80000400000 */
        /* <DEDUP_REMOVED lines=12> */
[----:B------:R-:W-:Y:S01]  /*03d0*/  FMUL R5, R4, R5 ;  /* 0x0000000504057220 */ /* 0x000fe20000400000 */
[----:B------:R-:W-:Y:S06]  /*03e0*/  BRA.U UP1, `(.L_x_6) ;  /* 0xfffffffd01b47547 */ /* 0x000fec000b83ffff */
.L_x_5:
[----:B------:R-:W-:-:S09]  /*03f0*/  UISETP.GT.AND UP1, UPT, UR5, 0x4, UPT ;  /* 0x000000040500788c */ /* 0x000fd2000bf24270 */
[----:B------:R-:W-:Y:S05]  /*0400*/  BRA.U !UP1, `(.L_x_7) ;  /* 0x0000000109287547 */ /* 0x000fea000b800000 */
[C---:B-1-3--:R-:W-:Y:S01]  /*0410*/  FMUL R5, R4.reuse, R5 ;  /* 0x0000000504057220 */ /* 0x04afe20000400000 */
[----:B------:R-:W-:Y:S02]  /*0420*/  UPLOP3.LUT UP0, UPT, UPT, UPT, UPT, 0x40, 0x4 ;  /* 0x000000000004789c */ /* 0x000fe40003f0e870 */
[----:B------:R-:W-:Y:S01]  /*0430*/  UIADD3 UR5, UPT, UPT, UR5, -0x8, URZ ;  /* 0xfffffff805057890 */ /* 0x000fe2000fffe0ff */
[----:B------:R-:W-:-:S04]  /*0440*/  FMUL R5, R4, R5 ;  /* 0x0000000504057220 */ /* 0x000fc80000400000 */
[----:B------:R-:W-:-:S04]  /*0450*/  FMUL R5, R4, R5 ;  /* 0x0000000504057220 */ /* 0x000fc80000400000 */
[----:B------:R-:W-:-:S04]  /*0460*/  FMUL R5, R4, R5 ;  /* 0x0000000504057220 */ /* 0x000fc80000400000 */
[----:B------:R-:W-:-:S04]  /*0470*/  FMUL R5, R4, R5 ;  /* 0x0000000504057220 */ /* 0x000fc80000400000 */
[----:B------:R-:W-:-:S04]  /*0480*/  FMUL R5, R4, R5 ;  /* 0x0000000504057220 */ /* 0x000fc80000400000 */
[----:B------:R-:W-:-:S04]  /*0490*/  FMUL R5, R4, R5 ;  /* 0x0000000504057220 */ /* 0x000fc80000400000 */
[----:B------:R-:W-:-:S07]  /*04a0*/  FMUL R5, R4, R5 ;  /* 0x0000000504057220 */ /* 0x000fce0000400000 */
.L_x_7:
[----:B------:R-:W-:-:S09]  /*04b0*/  UISETP.NE.OR UP0, UPT, UR5, URZ, UP0 ;  /* 0x000000ff0500728c */ /* 0x000fd20008705670 */
[----:B------:R-:W-:Y:S05]  /*04c0*/  BRA.U !UP0, `(.L_x_3) ;  /* 0x00000001081c7547 */ /* 0x000fea000b800000 */
.L_x_4:
[----:B------:R-:W-:Y:S01]  /*04d0*/  UIADD3 UR5, UPT, UPT, UR5, -0x4, URZ ;  /* 0xfffffffc05057890 */ /* 0x000fe2000fffe0ff */
[----:B-1-3--:R-:W-:-:S03]  /*04e0*/  FMUL R5, R4, R5 ;  /* 0x0000000504057220 */ /* 0x00afc60000400000 */
[----:B------:R-:W-:Y:S01]  /*04f0*/  UISETP.NE.AND UP0, UPT, UR5, URZ, UPT ;  /* 0x000000ff0500728c */ /* 0x000fe2000bf05270 */
[----:B------:R-:W-:-:S04]  /*0500*/  FMUL R5, R4, R5 ;  /* 0x0000000504057220 */ /* 0x000fc80000400000 */
[----:B------:R-:W-:-:S04]  /*0510*/  FMUL R5, R4, R5 ;  /* 0x0000000504057220 */ /* 0x000fc80000400000 */
[----:B------:R-:W-:Y:S01]  /*0520*/  FMUL R5, R4, R5 ;  /* 0x0000000504057220 */ /* 0x000fe20000400000 */
[----:B------:R-:W-:Y:S06]  /*0530*/  BRA.U UP0, `(.L_x_4) ;  /* 0xfffffffd00e47547 */ /* 0x000fec000b83ffff */
.L_x_3:
[----:B---3--:R3:W-:Y:S02]  /*0540*/  STS [R3], R5 ;  /* 0x0000000503007388 */ /* 0x0087e40000000800 */
.L_x_0:
[----:B------:R-:W-:Y:S08]  /*0550*/  BAR.SYNC.DEFER_BLOCKING 0x0 ;  /* 0x0000000000007b1d */ /* 0x000ff00000010000 */
[----:B01-3--:R-:W0:Y:S01]  /*0560*/  LDC.64 R4, c[0x0][0x390] ;  /* 0x0000e400ff047b82 */ /* 0x00be220000000a00 */
[----:B--2---:R-:W1:Y:S01]  /*0570*/  LDS R3, [R2] ;  /* 0x0000000002037984 */ /* 0x004e620000000800 */
[----:B0-----:R-:W-:-:S05]  /*0580*/  IMAD.WIDE.U32 R4, R0, 0x4, R4 ;  /* 0x0000000400047825 */ /* 0x001fca00078e0004 */
[----:B-1----:R-:W-:Y:S01]  /*0590*/  STG.E desc[UR8][R4.64], R3 ;  /* 0x0000000304007986 */ /* 0x002fe2000c101908 */
[----:B------:R-:W-:Y:S05]  /*05a0*/  EXIT ;  /* 0x000000000000794d */ /* 0x000fea0003800000 */
.L_x_8:
[----:B------:R-:W-:-:S00]  /*05b0*/  BRA `(.L_x_8) ;  /* 0xfffffffc00fc7947 */ /* 0x000fc0000383ffff */
[----:B------:R-:W-:-:S00]  /*05c0*/  NOP ;  /* 0x0000000000007918 */ /* 0x000fc00000000000 */
        /* <DEDUP_REMOVED lines=11> */
.L_x_27:


//--------------------- .text._Z8pow_colsPKfjPf   --------------------------
	.section	.text._Z8pow_colsPKfjPf,"ax",@progbits
	.align	128
        .global         _Z8pow_colsPKfjPf
        .type           _Z8pow_colsPKfjPf,@function
        .size           _Z8pow_colsPKfjPf,(.L_x_28 - _Z8pow_colsPKfjPf)
        .other          _Z8pow_colsPKfjPf,@"STO_CUDA_ENTRY STV_DEFAULT"
_Z8pow_colsPKfjPf:
.text._Z8pow_colsPKfjPf:
        /* <DEDUP_REMOVED lines=12> */
[----:B0-----:R-:W-:Y:S01]  /*00c0*/  LEA R5, R6, R7, 0x5 ;  /* 0x0000000706057211 */ /* 0x001fe200078e28ff */
        /* <DEDUP_REMOVED lines=19> */
.L_x_11:
[----:B------:R-:W-:Y:S01]  /*0200*/  UIADD3 UR4, UPT, UPT, UR4, 0x1, URZ ;  /* 0x0000000104047890 */ /* 0x000fe2000fffe0ff */
[----:B-1-3--:R-:W-:Y:S01]  /*0210*/  FMUL R5, R4, R5 ;  /* 0x0000000504057220 */ /* 0x00afe20000400000 */
[----:B0-----:R-:W-:Y:S02]  /*0220*/  UIADD3 UR5, UPT, UPT, UR5, -0x1, URZ ;  /* 0xffffffff05057890 */ /* 0x001fe4000fffe0ff */
[----:B------:R-:W-:-:S09]  /*0230*/  UISETP.NE.AND UP1, UPT, UR4, URZ, UPT ;  /* 0x000000ff0400728c */ /* 0x000fd2000bf25270 */
[----:B------:R-:W-:Y:S05]  /*0240*/  BRA.U UP1, `(.L_x_11) ;  /* 0xfffffffd01ec7547 */ /* 0x000fea000b83ffff */
.L_x_10:
[----:B------:R-:W-:Y:S05]  /*0250*/  BRA.U !UP0, `(.L_x_12) ;  /* 0x0000000108b87547 */ /* 0x000fea000b800000 */
[----:B0-----:R-:W-:-:S09]  /*0260*/  UISETP.GT.AND UP0, UPT, UR5, URZ, UPT ;  /* 0x000000ff0500728c */ /* 0x001fd2000bf04270 */
[----:B------:R-:W-:Y:S05]  /*0270*/  BRA.U !UP0, `(.L_x_13) ;  /* 0x0000000108947547 */ /* 0x000fea000b800000 */
[----:B------:R-:W-:Y:S02]  /*0280*/  UISETP.GT.AND UP1, UPT, UR5, 0xc, UPT ;  /* 0x0000000c0500788c */ /* 0x000fe4000bf24270 */
[----:B------:R-:W-:-:S07]  /*0290*/  UPLOP3.LUT UP0, UPT, UPT, UPT, UPT, 0x80, 0x8 ;  /* 0x000000000008789c */ /* 0x000fce0003f0f070 */
[----:B------:R-:W-:Y:S05]  /*02a0*/  BRA.U !UP1, `(.L_x_14) ;  /* 0x0000000109507547 */ /* 0x000fea000b800000 */
[----:B------:R-:W-:-:S11]  /*02b0*/  UPLOP3.LUT UP0, UPT, UPT, UPT, UPT, 0x40, 0x4 ;  /* 0x000000000004789c */ /* 0x000fd60003f0e870 */
.L_x_15:
        /* <DEDUP_REMOVED lines=19> */
.L_x_14:
        /* <DEDUP_REMOVED lines=12> */
.L_x_16:
[----:B------:R-:W-:-:S09]  /*04b0*/  UISETP.NE.OR UP0, UPT, UR5, URZ, UP0 ;  /* 0x000000ff0500728c */ /* 0x000fd20008705670 */
[----:B------:R-:W-:Y:S05]  /*04c0*/  BRA.U !UP0, `(.L_x_12) ;  /* 0x00000001081c7547 */ /* 0x000fea000b800000 */
.L_x_13:
[----:B------:R-:W-:Y:S01]  /*04d0*/  UIADD3 UR5, UPT, UPT, UR5, -0x4, URZ ;  /* 0xfffffffc05057890 */ /* 0x000fe2000fffe0ff */
[----:B-1-3--:R-:W-:-:S03]  /*04e0*/  FMUL R5, R4, R5 ;  /* 0x0000000504057220 */ /* 0x00afc60000400000 */
[----:B------:R-:W-:Y:S01]  /*04f0*/  UISETP.NE.AND UP0, UPT, UR5, URZ, UPT ;  /* 0x000000ff0500728c */ /* 0x000fe2000bf05270 */
[----:B------:R-:W-:-:S04]  /*0500*/  FMUL R5, R4, R5 ;  /* 0x0000000504057220 */ /* 0x000fc80000400000 */
[----:B------:R-:W-:-:S04]  /*0510*/  FMUL R5, R4, R5 ;  /* 0x0000000504057220 */ /* 0x000fc80000400000 */
[----:B------:R-:W-:Y:S01]  /*0520*/  FMUL R5, R4, R5 ;  /* 0x0000000504057220 */ /* 0x000fe20000400000 */
[----:B------:R-:W-:Y:S06]  /*0530*/  BRA.U UP0, `(.L_x_13) ;  /* 0xfffffffd00e47547 */ /* 0x000fec000b83ffff */
.L_x_12:
[----:B---3--:R3:W-:Y:S02]  /*0540*/  STS [R3], R5 ;  /* 0x0000000503007388 */ /* 0x0087e40000000800 */
.L_x_9:
[----:B------:R-:W-:Y:S08]  /*0550*/  BAR.SYNC.DEFER_BLOCKING 0x0 ;  /* 0x0000000000007b1d */ /* 0x000ff00000010000 */
[----:B01-3--:R-:W0:Y:S01]  /*0560*/  LDC.64 R4, c[0x0][0x390] ;  /* 0x0000e400ff047b82 */ /* 0x00be220000000a00 */
[----:B--2---:R-:W1:Y:S01]  /*0570*/  LDS R3, [R2] ;  /* 0x0000000002037984 */ /* 0x004e620000000800 */
[----:B0-----:R-:W-:-:S05]  /*0580*/  IMAD.WIDE.U32 R4, R0, 0x4, R4 ;  /* 0x0000000400047825 */ /* 0x001fca00078e0004 */
[----:B-1----:R-:W-:Y:S01]  /*0590*/  STG.E desc[UR8][R4.64], R3 ;  /* 0x0000000304007986 */ /* 0x002fe2000c101908 */
[----:B------:R-:W-:Y:S05]  /*05a0*/  EXIT ;  /* 0x000000000000794d */ /* 0x000fea0003800000 */
.L_x_17:
        /* <DEDUP_REMOVED lines=13> */
.L_x_28:


//--------------------- .text._Z8pow_rowsPKfjPf   --------------------------
	.section	.text._Z8pow_rowsPKfjPf,"ax",@progbits
	.align	128
        .global         _Z8pow_rowsPKfjPf
        .type           _Z8pow_rowsPKfjPf,@function
        .size           _Z8pow_rowsPKfjPf,(.L_x_29 - _Z8pow_rowsPKfjPf)
        .other          _Z8pow_rowsPKfjPf,@"STO_CUDA_ENTRY STV_DEFAULT"
_Z8pow_rowsPKfjPf:
.text._Z8pow_rowsPKfjPf:
[----:B------:R-:W-:Y:S01]  /*0000*/  LDC R1, c[0x0][0x37c] ;  /* 0x0000df00ff017b82 */ /* 0x000fe20000000800 */
[----:B------:R-:W0:Y:S07]  /*0010*/  S2R R0, SR_TID.X ;  /* 0x0000000000007919 */ /* 0x000e2e0000002100 */
[----:B------:R-:W1:Y:S01]  /*0020*/  LDC.64 R4, c[0x0][0x380] ;  /* 0x0000e000ff047b82 */ /* 0x000e620000000a00 */
[----:B------:R-:W2:Y:S01]  /*0030*/  LDCU.64 UR8, c[0x0][0x358] ;  /* 0x00006b00ff0877ac */ /* 0x000ea20008000a00 */
[----:B------:R-:W0:Y:S02]  /*0040*/  S2R R3, SR_TID.Y ;  /* 0x0000000000037919 */ /* 0x000e240000002200 */
[----:B0-----:R-:W-:-:S05]  /*0050*/  LEA R0, R3, R0, 0x5 ;  /* 0x0000000003007211 */ /* 0x001fca00078e28ff */
[----:B-1----:R-:W-:-:S05]  /*0060*/  IMAD.WIDE.U32 R4, R0, 0x4, R4 ;  /* 0x0000000400047825 */ /* 0x002fca00078e0004 */
[----:B--2---:R0:W2:Y:S01]  /*0070*/  LDG.E R2, desc[UR8][R4.64] ;  /* 0x0000000804027981 */ /* 0x0040a2000c1e1900 */
[----:B------:R-:W1:Y:S01]  /*0080*/  S2UR UR6, SR_CgaCtaId ;  /* 0x00000000000679c3 */ /* 0x000e620000008800 */
[----:B------:R-:W-:Y:S01]  /*0090*/  UMOV UR4, 0x400 ;  /* 0x0000040000047882 */ /* 0x000fe20000000000 */
[----:B------:R-:W-:Y:S01]  /*00a0*/  HFMA2 R6, -RZ, RZ, 1.875, 0 ;  /* 0x3f800000ff067431 */ /* 0x000fe200000001ff */
[----:B------:R-:W-:Y:S01]  /*00b0*/  UIADD3 UR5, UPT, UPT, UR4, 0x1000, URZ ;  /* 0x0000100004057890 */ /* 0x000fe2000fffe0ff */
[----:B0-----:R-:W-:Y:S01]  /*00c0*/  MOV R5, 0x3f800000 ;  /* 0x3f80000000057802 */ /* 0x001fe20000000f00 */
[----:B-1----:R-:W-:Y:S02]  /*00d0*/  ULEA UR4, UR6, UR4, 0x18 ;  /* 0x0000000406047291 */ /* 0x002fe4000f8ec0ff */
[----:B------:R-:W-:Y:S01]  /*00e0*/  ULEA UR5, UR6, UR5, 0x18 ;  /* 0x0000000506057291 */ /* 0x000fe2000f8ec0ff */
[----:B------:R-:W0:Y:S03]  /*00f0*/  LDCU UR6, c[0x0][0x388] ;  /* 0x00007100ff0677ac */ /* 0x000e260008000800 */
[----:B------:R-:W-:-:S02]  /*0100*/  LEA R7, R0, UR4, 0x2 ;  /* 0x0000000400077c11 */ /* 0x000fc4000f8e10ff */
[----:B------:R-:W-:Y:S01]  /*0110*/  LEA R3, R0, UR5, 0x2 ;  /* 0x0000000500037c11 */ /* 0x000fe2000f8e10ff */
[----:B0-----:R-:W-:Y:S02]  /*0120*/  UISETP.NE.AND UP0, UPT, UR6, URZ, UPT ;  /* 0x000000ff0600728c */ /* 0x001fe4000bf05270 */
[----:B--2---:R0:W-:Y:S04]  /*0130*/  STS [R7], R2 ;  /* 0x0000000207007388 */ /* 0x0041e80000000800 */
[----:B------:R0:W-:Y:S03]  /*0140*/  STS [R3], R6 ;  /* 0x0000000603007388 */ /* 0x0001e60000000800 */
[----:B------:R-:W-:Y:S05]  /*0150*/  BRA.U !UP0, `(.L_x_18) ;  /* 0x0000000108f07547 */ /* 0x000fea000b800000 */
[----:B------:R-:W-:Y:S01]  /*0160*/  ULOP3.LUT UP1, UR4, UR6, 0x3, URZ, 0xc0, !UPT ;  /* 0x0000000306047892 */ /* 0x000fe2000f82c0ff */
[----:B------:R-:W-:Y:S01]  /*0170*/  MOV R5, 0x3f800000 ;  /* 0x3f80000000057802 */ /* 0x000fe20000000f00 */
[----:B------:R-:W1:Y:S01]  /*0180*/  LDCU UR5, c[0x0][0x388] ;  /* 0x00007100ff0577ac */ /* 0x000e620008000800 */
[----:B------:R-:W-:-:S06]  /*0190*/  UISETP.GE.U32.AND UP0, UPT, UR6, 0x4, UPT ;  /* 0x000000040600788c */ /* 0x000fcc000bf06070 */
[----:B------:R-:W-:Y:S05]  /*01a0*/  BRA.U !UP1, `(.L_x_19) ;  /* 0x00000001091c7547 */ /* 0x000fea000b800000 */
[----:B------:R-:W-:Y:S01]  /*01b0*/  HFMA2 R5, -RZ, RZ, 1.875, 0 ;  /* 0x3f800000ff057431 */ /* 0x000fe200000001ff */
[----:B------:R-:W-:-:S12]  /*01c0*/  UIADD3 UR4, UPT, UPT, -UR4, URZ, URZ ;  /* 0x000000ff04047290 */ /* 0x000fd8000fffe1ff */
.L_x_20:
[----:B------:R-:W-:Y:S01]  /*01d0*/  UIADD3 UR4, UPT, UPT, UR4, 0x1, URZ ;  /* 0x0000000104047890 */ /* 0x000fe2000fffe0ff */
[----:B------:R-:W-:Y:S01]  /*01e0*/  FMUL R5, R2, R5 ;  /* 0x0000000502057220 */ /* 0x000fe20000400000 */
[----:B-1----:R-:W-:Y:S02]  /*01f0*/  UIADD3 UR5, UPT, UPT, UR5, -0x1, URZ ;  /* 0xffffffff05057890 */ /* 0x002fe4000fffe0ff */
[----:B------:R-:W-:-:S09]  /*0200*/  UISETP.NE.AND UP1, UPT, UR4, URZ, UPT ;  /* 0x000000ff0400728c */ /* 0x000fd2000bf25270 */
[----:B------:R-:W-:Y:S05]  /*0210*/  BRA.U UP1, `(.L_x_20) ;  /* 0xfffffffd01ec7547 */ /* 0x000fea000b83ffff */
.L_x_19:
[----:B------:R-:W-:Y:S05]  /*0220*/  BRA.U !UP0, `(.L_x_21) ;  /* 0x0000000108b87547 */ /* 0x000fea000b800000 */
[----:B-1----:R-:W-:-:S09]  /*0230*/  UISETP.GT.AND UP0, UPT, UR5, URZ, UPT ;  /* 0x000000ff0500728c */ /* 0x002fd2000bf04270 */
[----:B------:R-:W-:Y:S05]  /*0240*/  BRA.U !UP0, `(.L_x_22) ;  /* 0x0000000108947547 */ /* 0x000fea000b800000 */
[----:B------:R-:W-:Y:S02]  /*0250*/  UISETP.GT.AND UP1, UPT, UR5, 0xc, UPT ;  /* 0x0000000c0500788c */ /* 0x000fe4000bf24270 */
[----:B------:R-:W-:-:S07]  /*0260*/  UPLOP3.LUT UP0, UPT, UPT, UPT, UPT, 0x80, 0x8 ;  /* 0x000000000008789c */ /* 0x000fce0003f0f070 */
[----:B------:R-:W-:Y:S05]  /*0270*/  BRA.U !UP1, `(.L_x_23) ;  /* 0x0000000109507547 */ /* 0x000fea000b800000 */
[----:B------:R-:W-:-:S11]  /*0280*/  UPLOP3.LUT UP0, UPT, UPT, UPT, UPT, 0x40, 0x4 ;  /* 0x000000000004789c */ /* 0x000fd60003f0e870 */
.L_x_24:
[----:B------:R-:W-:Y:S01]  /*0290*/  FMUL R5, R2, R5 ;  /* 0x0000000502057220 */ /* 0x000fe20000400000 */
        /* <DEDUP_REMOVED lines=18> */
.L_x_23:
[----:B------:R-:W-:-:S09]  /*03c0*/  UISETP.GT.AND UP1, UPT, UR5, 0x4, UPT ;  /* 0x000000040500788c */ /* 0x000fd2000bf24270 */
[----:B------:R-:W-:Y:S05]  /*03d0*/  BRA.U !UP1, `(.L_x_25) ;  /* 0x0000000109287547 */ /* 0x000fea000b800000 */
[C---:B------:R-:W-:Y:S01]  /*03e0*/  FMUL R5, R2.reuse, R5 ;  /* 0x0000000502057220 */ /* 0x040fe20000400000 */
        /* <DEDUP_REMOVED lines=9> */
.L_x_25:
[----:B------:R-:W-:-:S09]  /*0480*/  UISETP.NE.OR UP0, UPT, UR5, URZ, UP0 ;  /* 0x000000ff0500728c */ /* 0x000fd20008705670 */
[----:B------:R-:W-:Y:S05]  /*0490*/  BRA.U !UP0, `(.L_x_21) ;  /* 0x00000001081c7547 */ /* 0x000fea000b800000 */
.L_x_22:
[----:B------:R-:W-:Y:S01]  /*04a0*/  UIADD3 UR5, UPT, UPT, UR5, -0x4, URZ ;  /* 0xfffffffc05057890 */ /* 0x000fe2000fffe0ff */
[----:B------:R-:W-:-:S03]  /*04b0*/  FMUL R5, R2, R5 ;  /* 0x0000000502057220 */ /* 0x000fc60000400000 */
[----:B------:R-:W-:Y:S01]  /*04c0*/  UISETP.NE.AND UP0, UPT, UR5, URZ, UPT ;  /* 0x000000ff0500728c */ /* 0x000fe2000bf05270 */
[----:B------:R-:W-:-:S04]  /*04d0*/  FMUL R5, R2, R5 ;  /* 0x0000000502057220 */ /* 0x000fc80000400000 */
[----:B------:R-:W-:-:S04]  /*04e0*/  FMUL R5, R2, R5 ;  /* 0x0000000502057220 */ /* 0x000fc80000400000 */
[----:B------:R-:W-:Y:S01]  /*04f0*/  FMUL R5, R2, R5 ;  /* 0x0000000502057220 */ /* 0x000fe20000400000 */
[----:B------:R-:W-:Y:S06]  /*0500*/  BRA.U UP0, `(.L_x_22) ;  /* 0xfffffffd00e47547 */ /* 0x000fec000b83ffff */
.L_x_21:
[----:B------:R2:W-:Y:S02]  /*0510*/  STS [R3], R5 ;  /* 0x0000000503007388 */ /* 0x0005e40000000800 */
.L_x_18:
[----:B0-2---:R-:W0:Y:S02]  /*0520*/  LDC.64 R2, c[0x0][0x390] ;  /* 0x0000e400ff027b82 */ /* 0x005e240000000a00 */
[----:B0-----:R-:W-:-:S05]  /*0530*/  IMAD.WIDE.U32 R2, R0, 0x4, R2 ;  /* 0x0000000400027825 */ /* 0x001fca00078e0002 */
[----:B------:R-:W-:Y:S01]  /*0540*/  STG.E desc[UR8][R2.64], R5 ;  /* 0x0000000502007986 */ /* 0x000fe2000c101908 */
[----:B-1----:R-:W-:Y:S05]  /*0550*/  EXIT ;  /* 0x000000000000794d */ /* 0x002fea0003800000 */
.L_x_26:
        /* <DEDUP_REMOVED lines=10> */
.L_x_29:


//--------------------- .nv.shared._Z12pow_cols_padPKfjPf --------------------------
	.section	.nv.shared._Z12pow_cols_padPKfjPf,"aw",@nobits
	.sectionflags	@""
	.align	4
.nv.shared._Z12pow_cols_padPKfjPf:
	.zero		9736


//--------------------- .nv.shared.reserved.0     --------------------------
	.section	.nv.shared.reserved.0,"aw",@nobits
	.weak		__nv_reservedSMEM_offset_0_alias
	.size		__nv_reservedSMEM_offset_0_alias, 0, 64
	.other		__nv_reservedSMEM_offset_0_alias,@"STO_CUDA_RESERVED_SHARED STV_DEFAULT"
__nv_reservedSMEM_offset_0_alias:
	.zero		0
	.zero		64


//--------------------- .nv.shared._Z8pow_colsPKfjPf --------------------------
	.section	.nv.shared._Z8pow_colsPKfjPf,"aw",@nobits
	.sectionflags	@""
	.align	4
.nv.shared._Z8pow_colsPKfjPf:
	.zero		9216


//--------------------- .nv.shared._Z8pow_rowsPKfjPf --------------------------
	.section	.nv.shared._Z8pow_rowsPKfjPf,"aw",@nobits
	.sectionflags	@""
	.align	4
.nv.shared._Z8pow_rowsPKfjPf:
	.zero		9216


//--------------------- .nv.constant0._Z12pow_cols_padPKfjPf --------------------------
	.section	.nv.constant0._Z12pow_cols_padPKfjPf,"a",@progbits
	.sectionflags	@""
	.align	4
.nv.constant0._Z12pow_cols_padPKfjPf:
	.zero		920


//--------------------- .nv.constant0._Z8pow_colsPKfjPf --------------------------
	.section	.nv.constant0._Z8pow_colsPKfjPf,"a",@progbits
	.sectionflags	@""
	.align	4
.nv.constant0._Z8pow_colsPKfjPf:
	.zero		920


//--------------------- .nv.constant0._Z8pow_rowsPKfjPf --------------------------
	.section	.nv.constant0._Z8pow_rowsPKfjPf,"a",@progbits
	.sectionflags	@""
	.align	4
.nv.constant0._Z8pow_rowsPKfjPf:
	.zero		920


//--------------------- SYMBOLS --------------------------

	.type		.nv.reservedSmem.offset0,@object
	.size		.nv.reservedSmem.offset0,0x4
	.type		.nv.reservedSmem.cap,@object
	.size		.nv.reservedSmem.cap,0x4
